	.headerflags	@"EF_CUDA_TEXMODE_UNIFIED EF_CUDA_64BIT_ADDRESS EF_CUDA_ACCELERATORS EF_CUDA_SM90 EF_CUDA_VIRTUAL_SM(EF_CUDA_SM90)"
	.elftype	@"ET_EXEC"


//--------------------- .nv.info                  --------------------------
	.section	.nv.info,"",@"SHT_CUDA_INFO"
	.align	4


	//----- nvinfo : EIATTR_REGCOUNT
	.align		4
        /*0000*/ 	.byte	0x04, 0x2f
        /*0002*/ 	.short	(.L_3 - .L_2)
	.align		4
.L_2:
        /*0004*/ 	.word	index@(triton_poi_fused__native_batch_norm_legit_no_training_convolution_relu_7)
        /*0008*/ 	.word	0x00000016


	//----- nvinfo : EIATTR_MIN_STACK_SIZE
	.align		4
.L_3:
        /*000c*/ 	.byte	0x04, 0x12
        /*000e*/ 	.short	(.L_5 - .L_4)
	.align		4
.L_4:
        /*0010*/ 	.word	index@(triton_poi_fused__native_batch_norm_legit_no_training_convolution_relu_7)
        /*0014*/ 	.word	0x00000000


	//----- nvinfo : EIATTR_FRAME_SIZE
	.align		4
.L_5:
        /*0018*/ 	.byte	0x04, 0x11
        /*001a*/ 	.short	(.L_7 - .L_6)
	.align		4
.L_6:
        /*001c*/ 	.word	index@(triton_poi_fused__native_batch_norm_legit_no_training_convolution_relu_7)
        /*0020*/ 	.word	0x00000000


	//----- nvinfo : EIATTR_MIN_STACK_SIZE
	.align		4
.L_7:
        /*0024*/ 	.byte	0x04, 0x12
        /*0026*/ 	.short	(.L_9 - .L_8)
	.align		4
.L_8:
        /*0028*/ 	.word	index@(triton_poi_fused__native_batch_norm_legit_no_training_convolution_relu_7)
        /*002c*/ 	.word	0x00000000
.L_9:


//--------------------- .nv.info.triton_poi_fused__native_batch_norm_legit_no_training_convolution_relu_7 --------------------------
	.section	.nv.info.triton_poi_fused__native_batch_norm_legit_no_training_convolution_relu_7,"",@"SHT_CUDA_INFO"
	.sectionflags	@""
	.align	4


	//----- nvinfo : EIATTR_CUDA_API_VERSION
	.align		4
        /*0000*/ 	.byte	0x04, 0x37
        /*0002*/ 	.short	(.L_11 - .L_10)
.L_10:
        /*0004*/ 	.word	0x0000007c


	//----- nvinfo : EIATTR_KPARAM_INFO
	.align		4
.L_11:
        /*0008*/ 	.byte	0x04, 0x17
        /*000a*/ 	.short	(.L_13 - .L_12)
.L_12:
        /*000c*/ 	.word	0x00000000
        /*0010*/ 	.short	0x0007
        /*0012*/ 	.short	0x0038
        /*0014*/ 	.byte	0x00, 0xf0, 0x11, 0x00


	//----- nvinfo : EIATTR_KPARAM_INFO
	.align		4
.L_13:
        /*0018*/ 	.byte	0x04, 0x17
        /*001a*/ 	.short	(.L_15 - .L_14)
.L_14:
        /*001c*/ 	.word	0x00000000
        /*0020*/ 	.short	0x0006
        /*0022*/ 	.short	0x0030
        /*0024*/ 	.byte	0x00, 0xf4, 0x21, 0x00


	//----- nvinfo : EIATTR_KPARAM_INFO
	.align		4
.L_15:
        /*0028*/ 	.byte	0x04, 0x17
        /*002a*/ 	.short	(.L_17 - .L_16)
.L_16:
        /*002c*/ 	.word	0x00000000
        /*0030*/ 	.short	0x0005
        /*0032*/ 	.short	0x0028
        /*0034*/ 	.byte	0x00, 0xf4, 0x21, 0x00


	//----- nvinfo : EIATTR_KPARAM_INFO
	.align		4
.L_17:
        /*0038*/ 	.byte	0x04, 0x17
        /*003a*/ 	.short	(.L_19 - .L_18)
.L_18:
        /*003c*/ 	.word	0x00000000
        /*0040*/ 	.short	0x0004
        /*0042*/ 	.short	0x0020
        /*0044*/ 	.byte	0x00, 0xf4, 0x21, 0x00


	//----- nvinfo : EIATTR_KPARAM_INFO
	.align		4
.L_19:
        /*0048*/ 	.byte	0x04, 0x17
        /*004a*/ 	.short	(.L_21 - .L_20)
.L_20:
        /*004c*/ 	.word	0x00000000
        /*0050*/ 	.short	0x0003
        /*0052*/ 	.short	0x0018
        /*0054*/ 	.byte	0x00, 0xf4, 0x21, 0x00


	//----- nvinfo : EIATTR_KPARAM_INFO
	.align		4
.L_21:
        /*0058*/ 	.byte	0x04, 0x17
        /*005a*/ 	.short	(.L_23 - .L_22)
.L_22:
        /*005c*/ 	.word	0x00000000
        /*0060*/ 	.short	0x0002
        /*0062*/ 	.short	0x0010
        /*0064*/ 	.byte	0x00, 0xf4, 0x21, 0x00


	//----- nvinfo : EIATTR_KPARAM_INFO
	.align		4
.L_23:
        /*0068*/ 	.byte	0x04, 0x17
        /*006a*/ 	.short	(.L_25 - .L_24)
.L_24:
        /*006c*/ 	.word	0x00000000
        /*0070*/ 	.short	0x0001
        /*0072*/ 	.short	0x0008
        /*0074*/ 	.byte	0x00, 0xf4, 0x21, 0x00


	//----- nvinfo : EIATTR_KPARAM_INFO
	.align		4
.L_25:
        /*0078*/ 	.byte	0x04, 0x17
        /*007a*/ 	.short	(.L_27 - .L_26)
.L_26:
        /*007c*/ 	.word	0x00000000
        /*0080*/ 	.short	0x0000
        /*0082*/ 	.short	0x0000
        /*0084*/ 	.byte	0x00, 0xf4, 0x21, 0x00


	//----- nvinfo : EIATTR_SPARSE_MMA_MASK
	.align		4
.L_27:
        /*0088*/ 	.byte	0x03, 0x50
        /*008a*/ 	.short	0x0000


	//----- nvinfo : EIATTR_MAXREG_COUNT
	.align		4
        /*008c*/ 	.byte	0x03, 0x1b
        /*008e*/ 	.short	0x00ff


	//----- nvinfo : EIATTR_EXIT_INSTR_OFFSETS
	.align		4
        /*0090*/ 	.byte	0x04, 0x1c
        /*0092*/ 	.short	(.L_29 - .L_28)


	//   ....[0]....
.L_28:
        /*0094*/ 	.word	0x00000430


	//----- nvinfo : EIATTR_REQNTID
	.align		4
.L_29:
        /*0098*/ 	.byte	0x04, 0x10
        /*009a*/ 	.short	(.L_31 - .L_30)
.L_30:
        /*009c*/ 	.word	0x00000100
        /*00a0*/ 	.word	0x00000001
        /*00a4*/ 	.word	0x00000001


	//----- nvinfo : EIATTR_CBANK_PARAM_SIZE
	.align		4
.L_31:
        /*00a8*/ 	.byte	0x03, 0x19
        /*00aa*/ 	.short	0x003c


	//----- nvinfo : EIATTR_PARAM_CBANK
	.align		4
        /*00ac*/ 	.byte	0x04, 0x0a
        /*00ae*/ 	.short	(.L_33 - .L_32)
	.align		4
.L_32:
        /*00b0*/ 	.word	index@(.nv.constant0.triton_poi_fused__native_batch_norm_legit_no_training_convolution_relu_7)
        /*00b4*/ 	.short	0x0210
        /*00b6*/ 	.short	0x003c


	//----- nvinfo : EIATTR_SW_WAR
	.align		4
.L_33:
        /*00b8*/ 	.byte	0x04, 0x36
        /*00ba*/ 	.short	(.L_35 - .L_34)
.L_34:
        /*00bc*/ 	.word	0x00000008
.L_35:


//--------------------- .nv.callgraph             --------------------------
	.section	.nv.callgraph,"",@"SHT_CUDA_CALLGRAPH"
	.align	4
	.sectionentsize	8
	.align		4
        /*0000*/ 	.word	0x00000000
	.align		4
        /*0004*/ 	.word	0xffffffff
	.align		4
        /*0008*/ 	.word	0x00000000
	.align		4
        /*000c*/ 	.word	0xfffffffe
	.align		4
        /*0010*/ 	.word	0x00000000
	.align		4
        /*0014*/ 	.word	0xfffffffd
	.align		4
        /*0018*/ 	.word	0x00000000
	.align		4
        /*001c*/ 	.word	0xfffffffc


//--------------------- .nv.constant4             --------------------------
	.section	.nv.constant4,"a",@progbits
	.align	8
	.align		8
.nv.constant4:
        /*0000*/ 	.dword	_$_str
	.align		8
        /*0008*/ 	.dword	_$_str_$_2


//--------------------- .text.triton_poi_fused__native_batch_norm_legit_no_training_convolution_relu_7 --------------------------
	.section	.text.triton_poi_fused__native_batch_norm_legit_no_training_convolution_relu_7,"ax",@progbits
	.align	128
        .global         triton_poi_fused__native_batch_norm_legit_no_training_convolution_relu_7
        .type           triton_poi_fused__native_batch_norm_legit_no_training_convolution_relu_7,@function
        .size           triton_poi_fused__native_batch_norm_legit_no_training_convolution_relu_7,(.L_x_1 - triton_poi_fused__native_batch_norm_legit_no_training_convolution_relu_7)
        .other          triton_poi_fused__native_batch_norm_legit_no_training_convolution_relu_7,@"STO_CUDA_ENTRY STV_DEFAULT"
triton_poi_fused__native_batch_norm_legit_no_training_convolution_relu_7:
.text.triton_poi_fused__native_batch_norm_legit_no_training_convolution_relu_7:
[----:B------:R-:W-:Y:S01]  /*0000*/  LDC R1, c[0x0][0x28] ;  /* 0x00000a00ff017b82 */ /* 0x000fe20000000800 */
[----:B------:R-:W1:Y:S07]  /*0010*/  S2R R0, SR_TID.X ;  /* 0x0000000000007919 */ /* 0x000e6e0000002100 */
[----:B------:R-:W2:Y:S01]  /*0020*/  LDC.64 R6, c[0x0][0x228] ;  /* 0x00008a00ff067b82 */ /* 0x000ea20000000a00 */
[----:B------:R-:W-:Y:S01]  /*0030*/  ULDC.64 UR4, c[0x0][0x208] ;  /* 0x0000820000047ab9 */ /* 0x000fe20000000a00 */
[----:B------:R-:W3:Y:S06]  /*0040*/  S2R R5, SR_CTAID.X ;  /* 0x0000000000057919 */ /* 0x000eec0000002500 */
[----:B------:R-:W4:Y:S08]  /*0050*/  LDC.64 R12, c[0x0][0x218] ;  /* 0x00008600ff0c7b82 */ /* 0x000f300000000a00 */
[----:B------:R-:W5:Y:S08]  /*0060*/  LDC.64 R14, c[0x0][0x220] ;  /* 0x00008800ff0e7b82 */ /* 0x000f700000000a00 */
[----:B------:R-:W5:Y:S01]  /*0070*/  LDC.64 R10, c[0x0][0x238] ;  /* 0x00008e00ff0a7b82 */ /* 0x000f620000000a00 */
[----:B-1----:R-:W-:-:S07]  /*0080*/  SHF.L.U32 R0, R0, 0x1, RZ ;  /* 0x0000000100007819 */ /* 0x002fce00000006ff */
[----:B------:R-:W1:Y:S01]  /*0090*/  LDC.64 R16, c[0x0][0x230] ;  /* 0x00008c00ff107b82 */ /* 0x000e620000000a00 */
[----:B---3--:R-:W-:Y:S02]  /*00a0*/  SHF.R.S32.HI R3, RZ, 0x16, R5 ;  /* 0x00000016ff037819 */ /* 0x008fe40000011405 */
[----:B------:R-:W-:Y:S02]  /*00b0*/  LOP3.LUT R0, R0, 0x1fe, RZ, 0xc0, !PT ;  /* 0x000001fe00007812 */ /* 0x000fe400078ec0ff */
[----:B------:R-:W-:Y:S02]  /*00c0*/  SGXT R3, R3, 0x1 ;  /* 0x000000010303781a */ /* 0x000fe40000000200 */
[----:B------:R-:W-:-:S04]  /*00d0*/  LEA R0, R5, R0, 0x9 ;  /* 0x0000000005007211 */ /* 0x000fc800078e48ff */
[----:B------:R-:W-:-:S04]  /*00e0*/  LEA.HI R3, R3, R0, RZ, 0x6 ;  /* 0x0000000003037211 */ /* 0x000fc800078f30ff */
[----:B------:R-:W-:-:S04]  /*00f0*/  LOP3.LUT R3, R3, 0xffffffc0, RZ, 0xc0, !PT ;  /* 0xffffffc003037812 */ /* 0x000fc800078ec0ff */
[----:B------:R-:W-:Y:S02]  /*0100*/  IADD3 R8, R0, -R3, RZ ;  /* 0x8000000300087210 */ /* 0x000fe40007ffe0ff */
[----:B------:R-:W3:Y:S03]  /*0110*/  LDC.64 R2, c[0x0][0x210] ;  /* 0x00008400ff027b82 */ /* 0x000ee60000000a00 */
[----:B--2---:R-:W-:-:S06]  /*0120*/  IMAD.WIDE R6, R8, 0x4, R6 ;  /* 0x0000000408067825 */ /* 0x004fcc00078e0206 */
[----:B------:R-:W2:Y:S01]  /*0130*/  LDG.E.EL.64 R6, desc[UR4][R6.64] ;  /* 0x0000000406067981 */ /* 0x000ea2000c2e1b00 */
[----:B----4-:R-:W-:-:S04]  /*0140*/  IMAD.WIDE R12, R8, 0x4, R12 ;  /* 0x00000004080c7825 */ /* 0x010fc800078e020c */
[C---:B-----5:R-:W-:Y:S02]  /*0150*/  IMAD.WIDE R14, R8.reuse, 0x4, R14 ;  /* 0x00000004080e7825 */ /* 0x060fe400078e020e */
[----:B------:R-:W4:Y:S02]  /*0160*/  LDG.E.EL.64 R12, desc[UR4][R12.64] ;  /* 0x000000040c0c7981 */ /* 0x000f24000c2e1b00 */
[----:B0-----:R-:W-:Y:S02]  /*0170*/  IMAD.WIDE R10, R8, 0x4, R10 ;  /* 0x00000004080a7825 */ /* 0x001fe400078e020a */
[----:B------:R-:W5:Y:S02]  /*0180*/  LDG.E.EL.64 R14, desc[UR4][R14.64] ;  /* 0x000000040e0e7981 */ /* 0x000f64000c2e1b00 */
[----:B---3--:R-:W-:Y:S02]  /*0190*/  IMAD.WIDE R2, R0, 0x4, R2 ;  /* 0x0000000400027825 */ /* 0x008fe400078e0202 */
[----:B------:R-:W3:Y:S04]  /*01a0*/  LDG.E.EL.64 R10, desc[UR4][R10.64] ;  /* 0x000000040a0a7981 */ /* 0x000ee8000c2e1b00 */
[----:B------:R-:W4:Y:S01]  /*01b0*/  LDG.E.64 R4, desc[UR4][R2.64] ;  /* 0x0000000402047981 */ /* 0x000f22000c1e1b00 */
[----:B-1----:R-:W-:-:S05]  /*01c0*/  IMAD.WIDE R16, R8, 0x4, R16 ;  /* 0x0000000408107825 */ /* 0x002fca00078e0210 */
[----:B------:R0:W3:Y:S02]  /*01d0*/  LDG.E.EL.64 R8, desc[UR4][R16.64] ;  /* 0x0000000410087981 */ /* 0x0000e4000c2e1b00 */
[----:B0-----:R-:W-:Y:S01]  /*01e0*/  HFMA2.MMA R16, -RZ, RZ, 1.625, 0 ;  /* 0x3e800000ff107435 */ /* 0x001fe200000001ff */
[----:B--2---:R-:W-:Y:S01]  /*01f0*/  FADD R6, R6, 0.0010000000474974513054 ;  /* 0x3a83126f06067421 */ /* 0x004fe20000000000 */
[----:B------:R-:W-:-:S03]  /*0200*/  FADD R7, R7, 0.0010000000474974513054 ;  /* 0x3a83126f07077421 */ /* 0x000fc60000000000 */
[----:B------:R-:W0:Y:S08]  /*0210*/  MUFU.SQRT R18, R6 ;  /* 0x0000000600127308 */ /* 0x000e300000002000 */
[----:B------:R1:W2:Y:S01]  /*0220*/  MUFU.SQRT R19, R7 ;  /* 0x0000000700137308 */ /* 0x0002a20000002000 */
[C---:B0-----:R-:W-:Y:S02]  /*0230*/  FSETP.GT.AND P0, PT, R18.reuse, 8.50705917302346158658e+37, PT ;  /* 0x7e8000001200780b */ /* 0x041fe40003f04000 */
[----:B------:R-:W-:Y:S01]  /*0240*/  FSETP.GEU.AND P2, PT, R18, 1.175494350822287508e-38, PT ;  /* 0x008000001200780b */ /* 0x000fe20003f4e000 */
[----:B-1----:R-:W0:Y:S01]  /*0250*/  LDC.64 R6, c[0x0][0x240] ;  /* 0x00009000ff067b82 */ /* 0x002e220000000a00 */
[----:B--2---:R-:W-:-:S02]  /*0260*/  FSETP.GT.AND P1, PT, R19, 8.50705917302346158658e+37, PT ;  /* 0x7e8000001300780b */ /* 0x004fc40003f24000 */
[----:B------:R-:W-:-:S07]  /*0270*/  FSETP.GEU.AND P3, PT, R19, 1.175494350822287508e-38, PT ;  /* 0x008000001300780b */ /* 0x000fce0003f6e000 */
[----:B------:R-:W-:-:S04]  /*0280*/  @P0 FMUL R18, R18, 0.25 ;  /* 0x3e80000012120820 */ /* 0x000fc80000400000 */
[----:B------:R-:W-:Y:S01]  /*0290*/  @!P2 FMUL R18, R18, 16777216 ;  /* 0x4b8000001212a820 */ /* 0x000fe20000400000 */
[----:B------:R-:W-:-:S04]  /*02a0*/  @P1 FMUL R19, R19, 0.25 ;  /* 0x3e80000013131820 */ /* 0x000fc80000400000 */
[----:B------:R-:W-:Y:S01]  /*02b0*/  @!P3 FMUL R19, R19, 16777216 ;  /* 0x4b8000001313b820 */ /* 0x000fe20000400000 */
[----:B------:R-:W1:Y:S01]  /*02c0*/  MUFU.RCP R18, R18 ;  /* 0x0000001200127308 */ /* 0x000e620000001000 */
[----:B------:R-:W-:-:S07]  /*02d0*/  FSEL R17, R16, 1, P0 ;  /* 0x3f80000010117808 */ /* 0x000fce0000000000 */
[----:B------:R-:W2:Y:S01]  /*02e0*/  MUFU.RCP R19, R19 ;  /* 0x0000001300137308 */ /* 0x000ea20000001000 */
[----:B------:R-:W-:Y:S01]  /*02f0*/  FSEL R16, R16, 1, P1 ;  /* 0x3f80000010107808 */ /* 0x000fe20000800000 */
[----:B------:R-:W-:Y:S01]  /*0300*/  @!P2 FMUL R17, R17, 16777216 ;  /* 0x4b8000001111a820 */ /* 0x000fe20000400000 */
[----:B----4-:R-:W-:Y:S01]  /*0310*/  FADD R4, R4, R12 ;  /* 0x0000000c04047221 */ /* 0x010fe20000000000 */
[----:B------:R-:W-:Y:S02]  /*0320*/  FADD R5, R5, R13 ;  /* 0x0000000d05057221 */ /* 0x000fe40000000000 */
[----:B------:R-:W-:Y:S01]  /*0330*/  @!P3 FMUL R16, R16, 16777216 ;  /* 0x4b8000001010b820 */ /* 0x000fe20000400000 */
[----:B-1----:R-:W-:Y:S01]  /*0340*/  FMUL R17, R18, R17 ;  /* 0x0000001112117220 */ /* 0x002fe20000400000 */
[----:B-----5:R-:W-:Y:S01]  /*0350*/  FADD R14, -R14, R4 ;  /* 0x000000040e0e7221 */ /* 0x020fe20000000100 */
[----:B------:R-:W-:Y:S01]  /*0360*/  FADD R15, -R15, R5 ;  /* 0x000000050f0f7221 */ /* 0x000fe20000000100 */
[----:B--2---:R-:W-:-:S02]  /*0370*/  FMUL R16, R19, R16 ;  /* 0x0000001013107220 */ /* 0x004fc40000400000 */
[----:B------:R-:W-:Y:S02]  /*0380*/  FMUL R17, R14, R17 ;  /* 0x000000110e117220 */ /* 0x000fe40000400000 */
[----:B------:R-:W-:Y:S02]  /*0390*/  FMUL R16, R15, R16 ;  /* 0x000000100f107220 */ /* 0x000fe40000400000 */
[----:B---3--:R-:W-:Y:S02]  /*03a0*/  FFMA R8, R8, R17, R10 ;  /* 0x0000001108087223 */ /* 0x008fe4000000000a */
[----:B------:R-:W-:-:S03]  /*03b0*/  FFMA R9, R9, R16, R11 ;  /* 0x0000001009097223 */ /* 0x000fc6000000000b */
[----:B------:R-:W-:Y:S02]  /*03c0*/  FSETP.GEU.AND P0, PT, R8, RZ, PT ;  /* 0x000000ff0800720b */ /* 0x000fe40003f0e000 */
[C---:B------:R-:W-:Y:S01]  /*03d0*/  FSETP.GEU.AND P1, PT, R9.reuse, RZ, PT ;  /* 0x000000ff0900720b */ /* 0x040fe20003f2e000 */
[----:B0-----:R-:W-:Y:S01]  /*03e0*/  IMAD.WIDE R6, R0, 0x4, R6 ;  /* 0x0000000400067825 */ /* 0x001fe200078e0206 */
[----:B------:R-:W-:Y:S02]  /*03f0*/  FSEL R8, R8, RZ, P0 ;  /* 0x000000ff08087208 */ /* 0x000fe40000000000 */
[----:B------:R-:W-:Y:S01]  /*0400*/  FSEL R9, R9, RZ, P1 ;  /* 0x000000ff09097208 */ /* 0x000fe20000800000 */
[----:B------:R-:W-:Y:S04]  /*0410*/  STG.E.64 desc[UR4][R2.64], R4 ;  /* 0x0000000402007986 */ /* 0x000fe8000c101b04 */
[----:B------:R-:W-:Y:S01]  /*0420*/  STG.E.64 desc[UR4][R6.64], R8 ;  /* 0x0000000806007986 */ /* 0x000fe2000c101b04 */
[----:B------:R-:W-:Y:S05]  /*0430*/  EXIT ;  /* 0x000000000000794d */ /* 0x000fea0003800000 */
.L_x_0:
[----:B------:R-:W-:-:S00]  /*0440*/  BRA `(.L_x_0) ;  /* 0xfffffffc00fc7947 */ /* 0x000fc0000383ffff */
[----:B------:R-:W-:-:S00]  /*0450*/  NOP ;  /* 0x0000000000007918 */ /* 0x000fc00000000000 */
        /* <DEDUP_REMOVED lines=10> */
.L_x_1:


//--------------------- .nv.global.init           --------------------------
	.section	.nv.global.init,"aw",@progbits
.nv.global.init:
	.type		_$_str,@object
	.size		_$_str,(_$_str_$_2 - _$_str)
_$_str:
        /*0000*/ 	.byte	0x5f, 0x5f, 0x43, 0x55, 0x44, 0x41, 0x5f, 0x46, 0x54, 0x5a, 0x00
	.type		_$_str_$_2,@object
	.size		_$_str_$_2,(.L_1 - _$_str_$_2)
_$_str_$_2:
        /*000b*/ 	.byte	0x5f, 0x5f, 0x43, 0x55, 0x44, 0x41, 0x5f, 0x50, 0x52, 0x45, 0x43, 0x5f, 0x53, 0x51, 0x52, 0x54
        /*001b*/ 	.byte	0x00
.L_1:


//--------------------- .nv.constant0.triton_poi_fused__native_batch_norm_legit_no_training_convolution_relu_7 --------------------------
	.section	.nv.constant0.triton_poi_fused__native_batch_norm_legit_no_training_convolution_relu_7,"a",@progbits
	.sectionflags	@""
	.align	4
.nv.constant0.triton_poi_fused__native_batch_norm_legit_no_training_convolution_relu_7:
	.zero		588
